	.headerflags	@"EF_CUDA_TEXMODE_UNIFIED EF_CUDA_64BIT_ADDRESS EF_CUDA_ACCELERATORS EF_CUDA_SM90 EF_CUDA_VIRTUAL_SM(EF_CUDA_SM90)"
	.elftype	@"ET_EXEC"


//--------------------- .nv.info                  --------------------------
	.section	.nv.info,"",@"SHT_CUDA_INFO"
	.align	4


	//----- nvinfo : EIATTR_REGCOUNT
	.align		4
        /*0000*/ 	.byte	0x04, 0x2f
        /*0002*/ 	.short	(.L_3 - .L_2)
	.align		4
.L_2:
        /*0004*/ 	.word	index@(triton_poi_fused__native_batch_norm_legit_no_training_add_leaky_relu_20)
        /*0008*/ 	.word	0x0000002a


	//----- nvinfo : EIATTR_MIN_STACK_SIZE
	.align		4
.L_3:
        /*000c*/ 	.byte	0x04, 0x12
        /*000e*/ 	.short	(.L_5 - .L_4)
	.align		4
.L_4:
        /*0010*/ 	.word	index@(triton_poi_fused__native_batch_norm_legit_no_training_add_leaky_relu_20)
        /*0014*/ 	.word	0x00000000


	//----- nvinfo : EIATTR_FRAME_SIZE
	.align		4
.L_5:
        /*0018*/ 	.byte	0x04, 0x11
        /*001a*/ 	.short	(.L_7 - .L_6)
	.align		4
.L_6:
        /*001c*/ 	.word	index@(triton_poi_fused__native_batch_norm_legit_no_training_add_leaky_relu_20)
        /*0020*/ 	.word	0x00000000


	//----- nvinfo : EIATTR_MIN_STACK_SIZE
	.align		4
.L_7:
        /*0024*/ 	.byte	0x04, 0x12
        /*0026*/ 	.short	(.L_9 - .L_8)
	.align		4
.L_8:
        /*0028*/ 	.word	index@(triton_poi_fused__native_batch_norm_legit_no_training_add_leaky_relu_20)
        /*002c*/ 	.word	0x00000000
.L_9:


//--------------------- .nv.info.triton_poi_fused__native_batch_norm_legit_no_training_add_leaky_relu_20 --------------------------
	.section	.nv.info.triton_poi_fused__native_batch_norm_legit_no_training_add_leaky_relu_20,"",@"SHT_CUDA_INFO"
	.sectionflags	@""
	.align	4


	//----- nvinfo : EIATTR_CUDA_API_VERSION
	.align		4
        /*0000*/ 	.byte	0x04, 0x37
        /*0002*/ 	.short	(.L_11 - .L_10)
.L_10:
        /*0004*/ 	.word	0x0000007c


	//----- nvinfo : EIATTR_KPARAM_INFO
	.align		4
.L_11:
        /*0008*/ 	.byte	0x04, 0x17
        /*000a*/ 	.short	(.L_13 - .L_12)
.L_12:
        /*000c*/ 	.word	0x00000000
        /*0010*/ 	.short	0x0008
        /*0012*/ 	.short	0x003c
        /*0014*/ 	.byte	0x00, 0xf0, 0x11, 0x00


	//----- nvinfo : EIATTR_KPARAM_INFO
	.align		4
.L_13:
        /*0018*/ 	.byte	0x04, 0x17
        /*001a*/ 	.short	(.L_15 - .L_14)
.L_14:
        /*001c*/ 	.word	0x00000000
        /*0020*/ 	.short	0x0007
        /*0022*/ 	.short	0x0038
        /*0024*/ 	.byte	0x00, 0xf0, 0x11, 0x00


	//----- nvinfo : EIATTR_KPARAM_INFO
	.align		4
.L_15:
        /*0028*/ 	.byte	0x04, 0x17
        /*002a*/ 	.short	(.L_17 - .L_16)
.L_16:
        /*002c*/ 	.word	0x00000000
        /*0030*/ 	.short	0x0006
        /*0032*/ 	.short	0x0030
        /*0034*/ 	.byte	0x00, 0xf4, 0x21, 0x00


	//----- nvinfo : EIATTR_KPARAM_INFO
	.align		4
.L_17:
        /*0038*/ 	.byte	0x04, 0x17
        /*003a*/ 	.short	(.L_19 - .L_18)
.L_18:
        /*003c*/ 	.word	0x00000000
        /*0040*/ 	.short	0x0005
        /*0042*/ 	.short	0x0028
        /*0044*/ 	.byte	0x00, 0xf4, 0x21, 0x00


	//----- nvinfo : EIATTR_KPARAM_INFO
	.align		4
.L_19:
        /*0048*/ 	.byte	0x04, 0x17
        /*004a*/ 	.short	(.L_21 - .L_20)
.L_20:
        /*004c*/ 	.word	0x00000000
        /*0050*/ 	.short	0x0004
        /*0052*/ 	.short	0x0020
        /*0054*/ 	.byte	0x00, 0xf4, 0x21, 0x00


	//----- nvinfo : EIATTR_KPARAM_INFO
	.align		4
.L_21:
        /*0058*/ 	.byte	0x04, 0x17
        /*005a*/ 	.short	(.L_23 - .L_22)
.L_22:
        /*005c*/ 	.word	0x00000000
        /*0060*/ 	.short	0x0003
        /*0062*/ 	.short	0x0018
        /*0064*/ 	.byte	0x00, 0xf4, 0x21, 0x00


	//----- nvinfo : EIATTR_KPARAM_INFO
	.align		4
.L_23:
        /*0068*/ 	.byte	0x04, 0x17
        /*006a*/ 	.short	(.L_25 - .L_24)
.L_24:
        /*006c*/ 	.word	0x00000000
        /*0070*/ 	.short	0x0002
        /*0072*/ 	.short	0x0010
        /*0074*/ 	.byte	0x00, 0xf4, 0x21, 0x00


	//----- nvinfo : EIATTR_KPARAM_INFO
	.align		4
.L_25:
        /*0078*/ 	.byte	0x04, 0x17
        /*007a*/ 	.short	(.L_27 - .L_26)
.L_26:
        /*007c*/ 	.word	0x00000000
        /*0080*/ 	.short	0x0001
        /*0082*/ 	.short	0x0008
        /*0084*/ 	.byte	0x00, 0xf4, 0x21, 0x00


	//----- nvinfo : EIATTR_KPARAM_INFO
	.align		4
.L_27:
        /*0088*/ 	.byte	0x04, 0x17
        /*008a*/ 	.short	(.L_29 - .L_28)
.L_28:
        /*008c*/ 	.word	0x00000000
        /*0090*/ 	.short	0x0000
        /*0092*/ 	.short	0x0000
        /*0094*/ 	.byte	0x00, 0xf4, 0x21, 0x00


	//----- nvinfo : EIATTR_SPARSE_MMA_MASK
	.align		4
.L_29:
        /*0098*/ 	.byte	0x03, 0x50
        /*009a*/ 	.short	0x0000


	//----- nvinfo : EIATTR_MAXREG_COUNT
	.align		4
        /*009c*/ 	.byte	0x03, 0x1b
        /*009e*/ 	.short	0x00ff


	//----- nvinfo : EIATTR_EXIT_INSTR_OFFSETS
	.align		4
        /*00a0*/ 	.byte	0x04, 0x1c
        /*00a2*/ 	.short	(.L_31 - .L_30)


	//   ....[0]....
.L_30:
        /*00a4*/ 	.word	0x000012f0


	//   ....[1]....
        /*00a8*/ 	.word	0x00001340


	//----- nvinfo : EIATTR_REQNTID
	.align		4
.L_31:
        /*00ac*/ 	.byte	0x04, 0x10
        /*00ae*/ 	.short	(.L_33 - .L_32)
.L_32:
        /*00b0*/ 	.word	0x00000100
        /*00b4*/ 	.word	0x00000001
        /*00b8*/ 	.word	0x00000001


	//----- nvinfo : EIATTR_CBANK_PARAM_SIZE
	.align		4
.L_33:
        /*00bc*/ 	.byte	0x03, 0x19
        /*00be*/ 	.short	0x0040


	//----- nvinfo : EIATTR_PARAM_CBANK
	.align		4
        /*00c0*/ 	.byte	0x04, 0x0a
        /*00c2*/ 	.short	(.L_35 - .L_34)
	.align		4
.L_34:
        /*00c4*/ 	.word	index@(.nv.constant0.triton_poi_fused__native_batch_norm_legit_no_training_add_leaky_relu_20)
        /*00c8*/ 	.short	0x0210
        /*00ca*/ 	.short	0x0040


	//----- nvinfo : EIATTR_SW_WAR
	.align		4
.L_35:
        /*00cc*/ 	.byte	0x04, 0x36
        /*00ce*/ 	.short	(.L_37 - .L_36)
.L_36:
        /*00d0*/ 	.word	0x00000008
.L_37:


//--------------------- .nv.callgraph             --------------------------
	.section	.nv.callgraph,"",@"SHT_CUDA_CALLGRAPH"
	.align	4
	.sectionentsize	8
	.align		4
        /*0000*/ 	.word	0x00000000
	.align		4
        /*0004*/ 	.word	0xffffffff
	.align		4
        /*0008*/ 	.word	0x00000000
	.align		4
        /*000c*/ 	.word	0xfffffffe
	.align		4
        /*0010*/ 	.word	0x00000000
	.align		4
        /*0014*/ 	.word	0xfffffffd
	.align		4
        /*0018*/ 	.word	0x00000000
	.align		4
        /*001c*/ 	.word	0xfffffffc


//--------------------- .nv.constant4             --------------------------
	.section	.nv.constant4,"a",@progbits
	.align	8
	.align		8
.nv.constant4:
        /*0000*/ 	.dword	_$_str
	.align		8
        /*0008*/ 	.dword	_$_str_$_2


//--------------------- .text.triton_poi_fused__native_batch_norm_legit_no_training_add_leaky_relu_20 --------------------------
	.section	.text.triton_poi_fused__native_batch_norm_legit_no_training_add_leaky_relu_20,"ax",@progbits
	.sectionflags	@"SHF_BARRIERS=1"
	.align	128
        .global         triton_poi_fused__native_batch_norm_legit_no_training_add_leaky_relu_20
        .type           triton_poi_fused__native_batch_norm_legit_no_training_add_leaky_relu_20,@function
        .size           triton_poi_fused__native_batch_norm_legit_no_training_add_leaky_relu_20,(.L_x_1 - triton_poi_fused__native_batch_norm_legit_no_training_add_leaky_relu_20)
        .other          triton_poi_fused__native_batch_norm_legit_no_training_add_leaky_relu_20,@"STO_CUDA_ENTRY STV_DEFAULT"
triton_poi_fused__native_batch_norm_legit_no_training_add_leaky_relu_20:
.text.triton_poi_fused__native_batch_norm_legit_no_training_add_leaky_relu_20:
[----:B------:R-:W0:Y:S01]  /*0000*/  LDC R1, c[0x0][0x28] ;  /* 0x00000a00ff017b82 */ /* 0x000e220000000800 */
[----:B------:R-:W1:Y:S07]  /*0010*/  S2R R0, SR_CTAID.X ;  /* 0x0000000000007919 */ /* 0x000e6e0000002500 */
[----:B------:R-:W2:Y:S01]  /*0020*/  LDC.64 R8, c[0x0][0x220] ;  /* 0x00008800ff087b82 */ /* 0x000ea20000000a00 */
[----:B------:R-:W-:Y:S02]  /*0030*/  CS2R R4, SRZ ;  /* 0x0000000000047805 */ /* 0x000fe4000001ff00 */
[----:B------:R-:W-:Y:S01]  /*0040*/  CS2R R6, SRZ ;  /* 0x0000000000067805 */ /* 0x000fe2000001ff00 */
[----:B------:R-:W3:Y:S01]  /*0050*/  S2R R11, SR_TID.X ;  /* 0x00000000000b7919 */ /* 0x000ee20000002100 */
[----:B------:R-:W-:Y:S01]  /*0060*/  ULDC.64 UR6, c[0x0][0x208] ;  /* 0x0000820000067ab9 */ /* 0x000fe20000000a00 */
[----:B------:R-:W4:Y:S01]  /*0070*/  S2R R27, SR_CTAID.Y ;  /* 0x00000000001b7919 */ /* 0x000f220000002600 */
[----:B------:R-:W-:Y:S01]  /*0080*/  IMAD.MOV.U32 R25, RZ, RZ, 0x3e800000 ;  /* 0x3e800000ff197424 */ /* 0x000fe200078e00ff */
[----:B------:R-:W5:Y:S08]  /*0090*/  LDC.64 R36, c[0x0][0x210] ;  /* 0x00008400ff247b82 */ /* 0x000f700000000a00 */
[----:B------:R-:W5:Y:S08]  /*00a0*/  LDC.64 R20, c[0x0][0x218] ;  /* 0x00008600ff147b82 */ /* 0x000f700000000a00 */
[----:B------:R-:W5:Y:S01]  /*00b0*/  LDC.64 R38, c[0x0][0x228] ;  /* 0x00008a00ff267b82 */ /* 0x000f620000000a00 */
[----:B-1----:R-:W-:-:S02]  /*00c0*/  SHF.L.U32 R0, R0, 0x6, RZ ;  /* 0x0000000600007819 */ /* 0x002fc400000006ff */
[----:B---3--:R-:W-:-:S04]  /*00d0*/  SHF.L.U32 R2, R11, 0x2, RZ ;  /* 0x000000020b027819 */ /* 0x008fc800000006ff */
[----:B------:R-:W-:-:S04]  /*00e0*/  LOP3.LUT R30, R0, 0x3c, R2, 0xf8, !PT ;  /* 0x0000003c001e7812 */ /* 0x000fc800078ef802 */
[C---:B------:R-:W-:Y:S01]  /*00f0*/  ISETP.GE.AND P3, PT, R30.reuse, 0x100, PT ;  /* 0x000001001e00780c */ /* 0x040fe20003f66270 */
[----:B--2---:R-:W-:-:S12]  /*0100*/  IMAD.WIDE R8, R30, 0x4, R8 ;  /* 0x000000041e087825 */ /* 0x004fd800078e0208 */
[----:B------:R1:W2:Y:S01]  /*0110*/  @!P3 LDG.E.EL.128 R4, desc[UR6][R8.64] ;  /* 0x000000060804b981 */ /* 0x0002a2000c2e1d00 */
[----:B------:R-:W-:Y:S02]  /*0120*/  SHF.R.U32.HI R26, RZ, 0x4, R11 ;  /* 0x00000004ff1a7819 */ /* 0x000fe4000001160b */
[----:B----4-:R-:W-:Y:S02]  /*0130*/  SHF.L.U32 R27, R27, 0x6, RZ ;  /* 0x000000061b1b7819 */ /* 0x010fe400000006ff */
[----:B------:R-:W-:-:S04]  /*0140*/  SGXT.U32 R26, R26, 0x4 ;  /* 0x000000041a1a781a */ /* 0x000fc80000000000 */
[----:B------:R-:W-:Y:S02]  /*0150*/  LOP3.LUT R15, R27, 0x20, R26, 0xfe, !PT ;  /* 0x000000201b0f7812 */ /* 0x000fe400078efe1a */
[----:B-1----:R-:W-:Y:S02]  /*0160*/  CS2R R8, SRZ ;  /* 0x0000000000087805 */ /* 0x002fe4000001ff00 */
[----:B------:R-:W-:Y:S02]  /*0170*/  LOP3.LUT R11, R27, 0x10, R26, 0xfe, !PT ;  /* 0x000000101b0b7812 */ /* 0x000fe400078efe1a */
[----:B------:R-:W-:Y:S02]  /*0180*/  LEA R24, R15, R30, 0x8 ;  /* 0x0000001e0f187211 */ /* 0x000fe400078e40ff */
[----:B------:R-:W-:-:S03]  /*0190*/  ISETP.LT.AND P1, PT, R11, 0x100, !P3 ;  /* 0x000001000b00780c */ /* 0x000fc60005f21270 */
[----:B-----5:R-:W-:-:S04]  /*01a0*/  IMAD.WIDE R22, R24, 0x4, R36 ;  /* 0x0000000418167825 */ /* 0x020fc800078e0224 */
[----:B0-----:R-:W-:-:S04]  /*01b0*/  IMAD.WIDE R20, R30, 0x4, R20 ;  /* 0x000000041e147825 */ /* 0x001fc800078e0214 */
[----:B--2---:R-:W-:Y:S01]  /*01c0*/  FADD R31, R5, 9.9999997473787516356e-06 ;  /* 0x3727c5ac051f7421 */ /* 0x004fe20000000000 */
[----:B------:R-:W-:Y:S01]  /*01d0*/  FADD R3, R4, 9.9999997473787516356e-06 ;  /* 0x3727c5ac04037421 */ /* 0x000fe20000000000 */
[----:B------:R-:W-:Y:S01]  /*01e0*/  FADD R33, R6, 9.9999997473787516356e-06 ;  /* 0x3727c5ac06217421 */ /* 0x000fe20000000000 */
[----:B------:R-:W-:Y:S01]  /*01f0*/  FADD R35, R7, 9.9999997473787516356e-06 ;  /* 0x3727c5ac07237421 */ /* 0x000fe20000000000 */
[----:B------:R-:W-:Y:S01]  /*0200*/  CS2R R4, SRZ ;  /* 0x0000000000047805 */ /* 0x000fe2000001ff00 */
[----:B------:R0:W1:Y:S01]  /*0210*/  MUFU.SQRT R10, R3 ;  /* 0x00000003000a7308 */ /* 0x0000620000002000 */
[----:B------:R-:W-:-:S07]  /*0220*/  CS2R R6, SRZ ;  /* 0x0000000000067805 */ /* 0x000fce000001ff00 */
[----:B------:R-:W2:Y:S01]  /*0230*/  MUFU.SQRT R31, R31 ;  /* 0x0000001f001f7308 */ /* 0x000ea20000002000 */
[----:B0-----:R-:W-:-:S04]  /*0240*/  LOP3.LUT R3, R27, R26, RZ, 0xfc, !PT ;  /* 0x0000001a1b037212 */ /* 0x001fc800078efcff */
[----:B------:R-:W-:Y:S02]  /*0250*/  ISETP.LT.AND P2, PT, R3, 0x100, !P3 ;  /* 0x000001000300780c */ /* 0x000fe40005f41270 */
[C---:B-1----:R-:W-:Y:S01]  /*0260*/  FSETP.GT.AND P0, PT, R10.reuse, 8.50705917302346158658e+37, PT ;  /* 0x7e8000000a00780b */ /* 0x042fe20003f04000 */
[----:B------:R-:W0:Y:S01]  /*0270*/  MUFU.SQRT R33, R33 ;  /* 0x0000002100217308 */ /* 0x000e220000002000 */
[----:B------:R-:W-:Y:S02]  /*0280*/  FSETP.GEU.AND P6, PT, R10, 1.175494350822287508e-38, PT ;  /* 0x008000000a00780b */ /* 0x000fe40003fce000 */
[----:B------:R-:W-:Y:S02]  /*0290*/  FSEL R12, R25, 1, P0 ;  /* 0x3f800000190c7808 */ /* 0x000fe40000000000 */
[----:B------:R-:W-:Y:S01]  /*02a0*/  LEA R28, R3, R30, 0x8 ;  /* 0x0000001e031c7211 */ /* 0x000fe200078e40ff */
[----:B------:R-:W-:Y:S01]  /*02b0*/  IMAD R3, R11, 0x100, R30 ;  /* 0x000001000b037824 */ /* 0x000fe200078e021e */
[----:B--2---:R-:W-:-:S02]  /*02c0*/  FSETP.GT.AND P5, PT, R31, 8.50705917302346158658e+37, PT ;  /* 0x7e8000001f00780b */ /* 0x004fc40003fa4000 */
[----:B------:R-:W-:Y:S01]  /*02d0*/  FSETP.GEU.AND P4, PT, R31, 1.175494350822287508e-38, PT ;  /* 0x008000001f00780b */ /* 0x000fe20003f8e000 */
[----:B------:R-:W1:Y:S01]  /*02e0*/  MUFU.SQRT R35, R35 ;  /* 0x0000002300237308 */ /* 0x000e620000002000 */
[----:B------:R-:W-:-:S04]  /*02f0*/  IMAD.WIDE R18, R28, 0x4, R36 ;  /* 0x000000041c127825 */ /* 0x000fc800078e0224 */
[----:B------:R-:W-:Y:S01]  /*0300*/  @P0 FMUL R10, R10, 0.25 ;  /* 0x3e8000000a0a0820 */ /* 0x000fe20000400000 */
[----:B------:R-:W-:Y:S01]  /*0310*/  @!P6 FMUL R12, R12, 16777216 ;  /* 0x4b8000000c0ce820 */ /* 0x000fe20000400000 */
[----:B------:R-:W-:-:S04]  /*0320*/  IMAD.WIDE R16, R3, 0x4, R36 ;  /* 0x0000000403107825 */ /* 0x000fc800078e0224 */
[----:B------:R-:W-:Y:S01]  /*0330*/  @!P6 FMUL R10, R10, 16777216 ;  /* 0x4b8000000a0ae820 */ /* 0x000fe20000400000 */
[----:B------:R-:W-:Y:S01]  /*0340*/  @P5 FMUL R31, R31, 0.25 ;  /* 0x3e8000001f1f5820 */ /* 0x000fe20000400000 */
[----:B0-----:R-:W-:Y:S02]  /*0350*/  FSETP.GT.AND P6, PT, R33, 8.50705917302346158658e+37, PT ;  /* 0x7e8000002100780b */ /* 0x001fe40003fc4000 */
[----:B------:R0:W2:Y:S01]  /*0360*/  MUFU.RCP R29, R10 ;  /* 0x0000000a001d7308 */ /* 0x0000a20000001000 */
[----:B------:R-:W-:Y:S01]  /*0370*/  FSEL R32, R25, 1, P5 ;  /* 0x3f80000019207808 */ /* 0x000fe20002800000 */
[----:B------:R-:W-:Y:S01]  /*0380*/  @!P4 FMUL R31, R31, 16777216 ;  /* 0x4b8000001f1fc820 */ /* 0x000fe20000400000 */
[----:B------:R-:W3:Y:S05]  /*0390*/  @P2 LDG.E.128 R4, desc[UR6][R18.64] ;  /* 0x0000000612042981 */ /* 0x000eea000c1e1d00 */
[----:B------:R-:W4:Y:S01]  /*03a0*/  MUFU.RCP R31, R31 ;  /* 0x0000001f001f7308 */ /* 0x000f220000001000 */
[----:B------:R-:W-:Y:S01]  /*03b0*/  @!P4 FMUL R32, R32, 16777216 ;  /* 0x4b8000002020c820 */ /* 0x000fe20000400000 */
[----:B-1----:R-:W-:-:S02]  /*03c0*/  FSETP.GT.AND P5, PT, R35, 8.50705917302346158658e+37, PT ;  /* 0x7e8000002300780b */ /* 0x002fc40003fa4000 */
[----:B0-----:R-:W-:Y:S02]  /*03d0*/  CS2R R10, SRZ ;  /* 0x00000000000a7805 */ /* 0x001fe4000001ff00 */
[C---:B------:R-:W-:Y:S01]  /*03e0*/  FSETP.GEU.AND P4, PT, R33.reuse, 1.175494350822287508e-38, PT ;  /* 0x008000002100780b */ /* 0x040fe20003f8e000 */
[----:B------:R-:W-:Y:S01]  /*03f0*/  @P6 FMUL R33, R33, 0.25 ;  /* 0x3e80000021216820 */ /* 0x000fe20000400000 */
[----:B------:R-:W-:Y:S01]  /*0400*/  ISETP.LT.AND P0, PT, R15, 0x100, !P3 ;  /* 0x000001000f00780c */ /* 0x000fe20005f01270 */
[----:B--2---:R-:W-:Y:S01]  /*0410*/  FMUL R29, R29, R12 ;  /* 0x0000000c1d1d7220 */ /* 0x004fe20000400000 */
[----:B----4-:R-:W-:Y:S01]  /*0420*/  FMUL R31, R31, R32 ;  /* 0x000000201f1f7220 */ /* 0x010fe20000400000 */
[----:B------:R-:W-:Y:S01]  /*0430*/  FSEL R32, R25, 1, P6 ;  /* 0x3f80000019207808 */ /* 0x000fe20003000000 */
[----:B------:R-:W2:Y:S01]  /*0440*/  @P1 LDG.E.128 R8, desc[UR6][R16.64] ;  /* 0x0000000610081981 */ /* 0x000ea2000c1e1d00 */
[C---:B------:R-:W-:Y:S02]  /*0450*/  FSETP.GEU.AND P6, PT, R35.reuse, 1.175494350822287508e-38, PT ;  /* 0x008000002300780b */ /* 0x040fe40003fce000 */
[----:B------:R-:W-:Y:S01]  /*0460*/  @P5 FMUL R35, R35, 0.25 ;  /* 0x3e80000023235820 */ /* 0x000fe20000400000 */
[----:B------:R-:W-:-:S02]  /*0470*/  CS2R R12, SRZ ;  /* 0x00000000000c7805 */ /* 0x000fc4000001ff00 */
[----:B------:R-:W-:Y:S01]  /*0480*/  CS2R R14, SRZ ;  /* 0x00000000000e7805 */ /* 0x000fe2000001ff00 */
[----:B------:R-:W-:-:S05]  /*0490*/  @!P4 FMUL R33, R33, 16777216 ;  /* 0x4b8000002121c820 */ /* 0x000fca0000400000 */
[----:B------:R0:W4:Y:S02]  /*04a0*/  @P0 LDG.E.128 R12, desc[UR6][R22.64] ;  /* 0x00000006160c0981 */ /* 0x000124000c1e1d00 */
[----:B------:R-:W-:-:S04]  /*04b0*/  @!P6 FMUL R35, R35, 16777216 ;  /* 0x4b8000002323e820 */ /* 0x000fc80000400000 */
[----:B------:R-:W1:Y:S01]  /*04c0*/  MUFU.RCP R34, R35 ;  /* 0x0000002300227308 */ /* 0x000e620000001000 */
[----:B0-----:R-:W-:Y:S02]  /*04d0*/  FSEL R23, R25, 1, P5 ;  /* 0x3f80000019177808 */ /* 0x001fe40002800000 */
[----:B------:R-:W-:Y:S01]  /*04e0*/  LOP3.LUT R25, R27, 0x30, R26, 0xfe, !PT ;  /* 0x000000301b197812 */ /* 0x000fe200078efe1a */
[----:B------:R-:W-:Y:S01]  /*04f0*/  @!P4 FMUL R32, R32, 16777216 ;  /* 0x4b8000002020c820 */ /* 0x000fe20000400000 */
[----:B------:R-:W-:Y:S02]  /*0500*/  CS2R R16, SRZ ;  /* 0x0000000000107805 */ /* 0x000fe4000001ff00 */
[----:B------:R-:W-:Y:S02]  /*0510*/  CS2R R18, SRZ ;  /* 0x0000000000127805 */ /* 0x000fe4000001ff00 */
[----:B------:R-:W-:Y:S01]  /*0520*/  ISETP.LT.AND P4, PT, R25, 0x100, !P3 ;  /* 0x000001001900780c */ /* 0x000fe20005f81270 */
[----:B------:R-:W-:Y:S01]  /*0530*/  @!P6 FMUL R23, R23, 16777216 ;  /* 0x4b8000001717e820 */ /* 0x000fe20000400000 */
[----:B------:R-:W-:-:S02]  /*0540*/  LEA R25, R25, R30, 0x8 ;  /* 0x0000001e19197211 */ /* 0x000fc400078e40ff */
[----:B------:R0:W3:Y:S01]  /*0550*/  @!P3 LDG.E.EL.128 R16, desc[UR6][R20.64] ;  /* 0x000000061410b981 */ /* 0x0000e2000c2e1d00 */
[----:B-1----:R-:W-:Y:S01]  /*0560*/  FMUL R34, R34, R23 ;  /* 0x0000001722227220 */ /* 0x002fe20000400000 */
[----:B------:R-:W-:Y:S01]  /*0570*/  CS2R R22, SRZ ;  /* 0x0000000000167805 */ /* 0x000fe2000001ff00 */
[----:B------:R-:W-:Y:S01]  /*0580*/  IMAD.WIDE R36, R25, 0x4, R36 ;  /* 0x0000000419247825 */ /* 0x000fe200078e0224 */
[----:B0-----:R-:W-:-:S06]  /*0590*/  CS2R R20, SRZ ;  /* 0x0000000000147805 */ /* 0x001fcc000001ff00 */
[----:B------:R0:W5:Y:S01]  /*05a0*/  @P4 LDG.E.128 R20, desc[UR6][R36.64] ;  /* 0x0000000624144981 */ /* 0x000162000c1e1d00 */
[----:B------:R-:W1:Y:S01]  /*05b0*/  MUFU.RCP R33, R33 ;  /* 0x0000002100217308 */ /* 0x000e620000001000 */
[----:B------:R-:W-:-:S04]  /*05c0*/  IMAD.WIDE R38, R30, 0x4, R38 ;  /* 0x000000041e267825 */ /* 0x000fc800078e0226 */
[----:B-1----:R-:W-:Y:S01]  /*05d0*/  FMUL R32, R33, R32 ;  /* 0x0000002021207220 */ /* 0x002fe20000400000 */
[C---:B---3--:R-:W-:Y:S01]  /*05e0*/  FADD R7, -R19.reuse, R7 ;  /* 0x0000000713077221 */ /* 0x048fe20000000100 */
[C---:B------:R-:W-:Y:S01]  /*05f0*/  FADD R33, -R16.reuse, R4 ;  /* 0x0000000410217221 */ /* 0x040fe20000000100 */
[C---:B--2---:R-:W-:Y:S01]  /*0600*/  FADD R8, -R16.reuse, R8 ;  /* 0x0000000810087221 */ /* 0x044fe20000000100 */
[----:B----4-:R-:W-:Y:S01]  /*0610*/  FADD R12, -R16, R12 ;  /* 0x0000000c100c7221 */ /* 0x010fe20000000100 */
[C---:B------:R-:W-:Y:S01]  /*0620*/  FADD R15, -R19.reuse, R15 ;  /* 0x0000000f130f7221 */ /* 0x040fe20000000100 */
[C---:B------:R-:W-:Y:S01]  /*0630*/  FADD R11, -R19.reuse, R11 ;  /* 0x0000000b130b7221 */ /* 0x040fe20000000100 */
[----:B0-----:R-:W-:Y:S01]  /*0640*/  FADD R36, -R18, R6 ;  /* 0x0000000612247221 */ /* 0x001fe20000000100 */
[----:B-----5:R-:W-:Y:S01]  /*0650*/  FADD R20, -R16, R20 ;  /* 0x0000001410147221 */ /* 0x020fe20000000100 */
[----:B------:R-:W-:Y:S01]  /*0660*/  FADD R23, -R19, R23 ;  /* 0x0000001713177221 */ /* 0x000fe20000000100 */
[----:B------:R-:W-:Y:S01]  /*0670*/  FADD R16, -R17, R5 ;  /* 0x0000000511107221 */ /* 0x000fe20000000100 */
[----:B------:R-:W-:Y:S01]  /*0680*/  FMUL R19, R34, R7 ;  /* 0x0000000722137220 */ /* 0x000fe20000400000 */
[----:B------:R-:W-:-:S02]  /*0690*/  CS2R R4, SRZ ;  /* 0x0000000000047805 */ /* 0x000fc4000001ff00 */
[----:B------:R-:W-:-:S06]  /*06a0*/  CS2R R6, SRZ ;  /* 0x0000000000067805 */ /* 0x000fcc000001ff00 */
[----:B------:R0:W2:Y:S02]  /*06b0*/  @!P3 LDG.E.EL.128 R4, desc[UR6][R38.64] ;  /* 0x000000062604b981 */ /* 0x0000a4000c2e1d00 */
[----:B0-----:R-:W0:Y:S01]  /*06c0*/  LDC.64 R38, c[0x0][0x230] ;  /* 0x00008c00ff267b82 */ /* 0x001e220000000a00 */
[C---:B------:R-:W-:Y:S01]  /*06d0*/  FADD R14, -R18.reuse, R14 ;  /* 0x0000000e120e7221 */ /* 0x040fe20000000100 */
[C---:B------:R-:W-:Y:S01]  /*06e0*/  FADD R10, -R18.reuse, R10 ;  /* 0x0000000a120a7221 */ /* 0x040fe20000000100 */
[----:B------:R-:W-:Y:S01]  /*06f0*/  FADD R22, -R18, R22 ;  /* 0x0000001612167221 */ /* 0x000fe20000000100 */
[C---:B------:R-:W-:Y:S01]  /*0700*/  FADD R9, -R17.reuse, R9 ;  /* 0x0000000911097221 */ /* 0x040fe20000000100 */
[----:B------:R-:W-:Y:S01]  /*0710*/  FMUL R18, R34, R15 ;  /* 0x0000000f22127220 */ /* 0x000fe20000400000 */
[C---:B------:R-:W-:Y:S01]  /*0720*/  FMUL R35, R32.reuse, R14 ;  /* 0x0000000e20237220 */ /* 0x040fe20000400000 */
[C---:B------:R-:W-:Y:S01]  /*0730*/  FADD R13, -R17.reuse, R13 ;  /* 0x0000000d110d7221 */ /* 0x040fe20000000100 */
[----:B------:R-:W-:Y:S01]  /*0740*/  FADD R21, -R17, R21 ;  /* 0x0000001511157221 */ /* 0x000fe20000000100 */
[C---:B------:R-:W-:Y:S01]  /*0750*/  FMUL R15, R32.reuse, R10 ;  /* 0x0000000a200f7220 */ /* 0x040fe20000400000 */
[----:B------:R-:W-:Y:S01]  /*0760*/  FMUL R14, R32, R36 ;  /* 0x00000024200e7220 */ /* 0x000fe20000400000 */
[----:B------:R-:W-:Y:S01]  /*0770*/  FMUL R17, R34, R11 ;  /* 0x0000000b22117220 */ /* 0x000fe20000400000 */
[----:B------:R-:W-:Y:S01]  /*0780*/  FMUL R32, R32, R22 ;  /* 0x0000001620207220 */ /* 0x000fe20000400000 */
[----:B------:R-:W-:Y:S01]  /*0790*/  FMUL R34, R34, R23 ;  /* 0x0000001722227220 */ /* 0x000fe20000400000 */
[C---:B------:R-:W-:Y:S01]  /*07a0*/  FMUL R22, R31.reuse, R16 ;  /* 0x000000101f167220 */ /* 0x040fe20000400000 */
[----:B------:R-:W-:Y:S01]  /*07b0*/  FMUL R23, R31, R9 ;  /* 0x000000091f177220 */ /* 0x000fe20000400000 */
[----:B------:R-:W-:Y:S01]  /*07c0*/  FMUL R16, R29, R8 ;  /* 0x000000081d107220 */ /* 0x000fe20000400000 */
[----:B------:R-:W-:-:S02]  /*07d0*/  CS2R R8, SRZ ;  /* 0x0000000000087805 */ /* 0x000fc4000001ff00 */
[----:B------:R-:W-:Y:S01]  /*07e0*/  CS2R R10, SRZ ;  /* 0x00000000000a7805 */ /* 0x000fe2000001ff00 */
[----:B0-----:R-:W-:-:S05]  /*07f0*/  IMAD.WIDE R38, R30, 0x4, R38 ;  /* 0x000000041e267825 */ /* 0x001fca00078e0226 */
[----:B------:R0:W2:Y:S02]  /*0800*/  @!P3 LDG.E.EL.128 R8, desc[UR6][R38.64] ;  /* 0x000000062608b981 */ /* 0x0000a4000c2e1d00 */
[----:B0-----:R-:W0:Y:S01]  /*0810*/  LDC.64 R38, c[0x0][0x238] ;  /* 0x00008e00ff267b82 */ /* 0x001e220000000a00 */
[----:B------:R-:W-:Y:S01]  /*0820*/  FMUL R36, R31, R21 ;  /* 0x000000151f247220 */ /* 0x000fe20000400000 */
[C---:B------:R-:W-:Y:S01]  /*0830*/  FMUL R12, R29.reuse, R12 ;  /* 0x0000000c1d0c7220 */ /* 0x040fe20000400000 */
[C---:B------:R-:W-:Y:S01]  /*0840*/  FMUL R33, R29.reuse, R33 ;  /* 0x000000211d217220 */ /* 0x040fe20000400000 */
[----:B------:R-:W-:Y:S01]  /*0850*/  FMUL R21, R29, R20 ;  /* 0x000000141d157220 */ /* 0x000fe20000400000 */
[----:B------:R-:W-:Y:S02]  /*0860*/  FMUL R13, R31, R13 ;  /* 0x0000000d1f0d7220 */ /* 0x000fe40000400000 */
[-CC-:B--2---:R-:W-:Y:S01]  /*0870*/  FFMA R31, R33, R4.reuse, R8.reuse ;  /* 0x00000004211f7223 */ /* 0x184fe20000000008 */
[-CC-:B------:R-:W-:Y:S01]  /*0880*/  FFMA R16, R16, R4.reuse, R8.reuse ;  /* 0x0000000410107223 */ /* 0x180fe20000000008 */
[-CC-:B------:R-:W-:Y:S01]  /*0890*/  FFMA R20, R12, R4.reuse, R8.reuse ;  /* 0x000000040c147223 */ /* 0x180fe20000000008 */
[----:B------:R-:W-:Y:S01]  /*08a0*/  FFMA R21, R21, R4, R8 ;  /* 0x0000000415157223 */ /* 0x000fe20000000008 */
[-CC-:B------:R-:W-:Y:S01]  /*08b0*/  FFMA R8, R22, R5.reuse, R9.reuse ;  /* 0x0000000516087223 */ /* 0x180fe20000000009 */
[-CC-:B------:R-:W-:Y:S01]  /*08c0*/  FFMA R22, R13, R5.reuse, R9.reuse ;  /* 0x000000050d167223 */ /* 0x180fe20000000009 */
[-CC-:B------:R-:W-:Y:S01]  /*08d0*/  FFMA R33, R14, R6.reuse, R10.reuse ;  /* 0x000000060e217223 */ /* 0x180fe2000000000a */
[----:B------:R-:W-:Y:S01]  /*08e0*/  FFMA R30, R15, R6, R10 ;  /* 0x000000060f1e7223 */ /* 0x000fe2000000000a */
[-CC-:B------:R-:W-:Y:S01]  /*08f0*/  FFMA R23, R23, R5.reuse, R9.reuse ;  /* 0x0000000517177223 */ /* 0x180fe20000000009 */
[----:B------:R-:W-:Y:S01]  /*0900*/  FFMA R29, R36, R5, R9 ;  /* 0x00000005241d7223 */ /* 0x000fe20000000009 */
[----:B------:R-:W-:-:S02]  /*0910*/  CS2R R12, SRZ ;  /* 0x00000000000c7805 */ /* 0x000fc4000001ff00 */
[----:B------:R-:W-:Y:S01]  /*0920*/  CS2R R14, SRZ ;  /* 0x00000000000e7805 */ /* 0x000fe2000001ff00 */
[----:B0-----:R-:W-:-:S04]  /*0930*/  IMAD.WIDE R4, R28, 0x4, R38 ;  /* 0x000000041c047825 */ /* 0x001fc800078e0226 */
[-CC-:B------:R-:W-:Y:S01]  /*0940*/  FFMA R35, R35, R6.reuse, R10.reuse ;  /* 0x0000000623237223 */ /* 0x180fe2000000000a */
[----:B------:R-:W-:Y:S01]  /*0950*/  FFMA R32, R32, R6, R10 ;  /* 0x0000000620207223 */ /* 0x000fe2000000000a */
[-CC-:B------:R-:W-:Y:S01]  /*0960*/  FFMA R28, R19, R7.reuse, R11.reuse ;  /* 0x00000007131c7223 */ /* 0x180fe2000000000b */
[-CC-:B------:R-:W-:Y:S01]  /*0970*/  FFMA R36, R17, R7.reuse, R11.reuse ;  /* 0x0000000711247223 */ /* 0x180fe2000000000b */
[----:B------:R0:W2:Y:S01]  /*0980*/  @P2 LDG.E.128 R12, desc[UR6][R4.64] ;  /* 0x00000006040c2981 */ /* 0x0000a2000c1e1d00 */
[-CC-:B------:R-:W-:Y:S01]  /*0990*/  FFMA R37, R18, R7.reuse, R11.reuse ;  /* 0x0000000712257223 */ /* 0x180fe2000000000b */
[----:B------:R-:W-:Y:S01]  /*09a0*/  FFMA R34, R34, R7, R11 ;  /* 0x0000000722227223 */ /* 0x000fe2000000000b */
[----:B------:R-:W-:Y:S01]  /*09b0*/  CS2R R6, SRZ ;  /* 0x0000000000067805 */ /* 0x000fe2000001ff00 */
[----:B------:R-:W-:Y:S01]  /*09c0*/  IMAD.WIDE R10, R3, 0x4, R38 ;  /* 0x00000004030a7825 */ /* 0x000fe200078e0226 */
[----:B0-----:R-:W-:-:S06]  /*09d0*/  CS2R R4, SRZ ;  /* 0x0000000000047805 */ /* 0x001fcc000001ff00 */
[----:B------:R0:W3:Y:S01]  /*09e0*/  @P1 LDG.E.128 R4, desc[UR6][R10.64] ;  /* 0x000000060a041981 */ /* 0x0000e2000c1e1d00 */
[----:B------:R-:W-:-:S13]  /*09f0*/  FSETP.GT.AND P1, PT, R8, RZ, PT ;  /* 0x000000ff0800720b */ /* 0x000fda0003f24000 */
[----:B------:R-:W-:Y:S01]  /*0a00*/  @!P1 FMUL R8, R8, 0.10000000149011611938 ;  /* 0x3dcccccd08089820 */ /* 0x000fe20000400000 */
[----:B------:R-:W-:Y:S02]  /*0a10*/  FSETP.GT.AND P1, PT, R16, RZ, PT ;  /* 0x000000ff1000720b */ /* 0x000fe40003f24000 */
[----:B0-----:R-:W-:Y:S01]  /*0a20*/  CS2R R10, SRZ ;  /* 0x00000000000a7805 */ /* 0x001fe2000001ff00 */
[----:B------:R-:W-:-:S04]  /*0a30*/  IMAD.WIDE R18, R24, 0x4, R38 ;  /* 0x0000000418127825 */ /* 0x000fc800078e0226 */
[----:B------:R-:W-:-:S06]  /*0a40*/  IMAD.WIDE R38, R25, 0x4, R38 ;  /* 0x0000000419267825 */ /* 0x000fcc00078e0226 */
[----:B------:R-:W-:Y:S01]  /*0a50*/  @!P1 FMUL R16, R16, 0.10000000149011611938 ;  /* 0x3dcccccd10109820 */ /* 0x000fe20000400000 */
[----:B------:R-:W0:Y:S01]  /*0a60*/  S2R R3, SR_TID.X ;  /* 0x0000000000037919 */ /* 0x000e220000002100 */
[----:B--2---:R-:W-:Y:S01]  /*0a70*/  FADD R13, R8, R13 ;  /* 0x0000000d080d7221 */ /* 0x004fe20000000000 */
[----:B------:R-:W-:-:S06]  /*0a80*/  CS2R R8, SRZ ;  /* 0x0000000000087805 */ /* 0x000fcc000001ff00 */
[----:B------:R1:W2:Y:S01]  /*0a90*/  @P0 LDG.E.128 R8, desc[UR6][R18.64] ;  /* 0x0000000612080981 */ /* 0x0002a2000c1e1d00 */
[----:B---3--:R-:W-:Y:S01]  /*0aa0*/  FADD R4, R16, R4 ;  /* 0x0000000410047221 */ /* 0x008fe20000000000 */
[----:B------:R-:W-:Y:S02]  /*0ab0*/  CS2R R16, SRZ ;  /* 0x0000000000107805 */ /* 0x000fe4000001ff00 */
[----:B-1----:R-:W-:-:S06]  /*0ac0*/  CS2R R18, SRZ ;  /* 0x0000000000127805 */ /* 0x002fcc000001ff00 */
[----:B------:R-:W3:Y:S01]  /*0ad0*/  @P4 LDG.E.128 R16, desc[UR6][R38.64] ;  /* 0x0000000626104981 */ /* 0x000ee2000c1e1d00 */
[----:B------:R-:W-:Y:S02]  /*0ae0*/  FSETP.GT.AND P2, PT, R31, RZ, PT ;  /* 0x000000ff1f00720b */ /* 0x000fe40003f44000 */
[----:B------:R-:W-:Y:S01]  /*0af0*/  FSETP.GT.AND P1, PT, R23, RZ, PT ;  /* 0x000000ff1700720b */ /* 0x000fe20003f24000 */
[----:B------:R-:W1:Y:S01]  /*0b00*/  S2UR UR5, SR_CgaCtaId ;  /* 0x00000000000579c3 */ /* 0x000e620000008800 */
[----:B------:R-:W-:Y:S01]  /*0b10*/  FSETP.GT.AND P0, PT, R30, RZ, PT ;  /* 0x000000ff1e00720b */ /* 0x000fe20003f04000 */
[----:B0-----:R-:W-:Y:S01]  /*0b20*/  IMAD.SHL.U32 R25, R3, 0x100, RZ ;  /* 0x0000010003197824 */ /* 0x001fe200078e00ff */
[----:B------:R-:W-:-:S07]  /*0b30*/  SHF.R.U32.HI R24, RZ, 0x4, R3 ;  /* 0x00000004ff187819 */ /* 0x000fce0000011603 */
[----:B------:R-:W-:Y:S01]  /*0b40*/  @!P2 FMUL R31, R31, 0.10000000149011611938 ;  /* 0x3dcccccd1f1fa820 */ /* 0x000fe20000400000 */
[----:B------:R-:W-:Y:S01]  /*0b50*/  FSETP.GT.AND P2, PT, R33, RZ, PT ;  /* 0x000000ff2100720b */ /* 0x000fe20003f44000 */
[----:B------:R-:W-:Y:S01]  /*0b60*/  @!P1 FMUL R23, R23, 0.10000000149011611938 ;  /* 0x3dcccccd17179820 */ /* 0x000fe20000400000 */
[----:B------:R-:W-:Y:S01]  /*0b70*/  FSETP.GT.AND P1, PT, R28, RZ, PT ;  /* 0x000000ff1c00720b */ /* 0x000fe20003f24000 */
[----:B------:R-:W-:Y:S01]  /*0b80*/  @!P0 FMUL R30, R30, 0.10000000149011611938 ;  /* 0x3dcccccd1e1e8820 */ /* 0x000fe20000400000 */
[----:B------:R-:W-:Y:S01]  /*0b90*/  SGXT.U32 R24, R24, 0x4 ;  /* 0x000000041818781a */ /* 0x000fe20000000000 */
[----:B------:R-:W-:Y:S01]  /*0ba0*/  UMOV UR4, 0x400 ;  /* 0x0000040000047882 */ /* 0x000fe20000000000 */
[----:B------:R-:W-:Y:S01]  /*0bb0*/  LOP3.LUT R25, R25, 0xf00, RZ, 0xc0, !PT ;  /* 0x00000f0019197812 */ /* 0x000fe200078ec0ff */
[----:B------:R-:W-:Y:S01]  /*0bc0*/  FADD R6, R30, R6 ;  /* 0x000000061e067221 */ /* 0x000fe20000000000 */
[----:B------:R-:W-:Y:S02]  /*0bd0*/  FSETP.GT.AND P0, PT, R36, RZ, PT ;  /* 0x000000ff2400720b */ /* 0x000fe40003f04000 */
[----:B------:R-:W-:-:S02]  /*0be0*/  FSETP.GT.AND P3, PT, R22, RZ, PT ;  /* 0x000000ff1600720b */ /* 0x000fc40003f64000 */
[----:B------:R-:W-:Y:S01]  /*0bf0*/  LOP3.LUT R30, R25, R24, RZ, 0xfc, !PT ;  /* 0x00000018191e7212 */ /* 0x000fe200078efcff */
[----:B------:R-:W-:Y:S01]  /*0c00*/  @!P2 FMUL R33, R33, 0.10000000149011611938 ;  /* 0x3dcccccd2121a820 */ /* 0x000fe20000400000 */
[----:B-1----:R-:W-:Y:S01]  /*0c10*/  UPRMT UR4, UR5, 0x654, UR4 ;  /* 0x0000065405047896 */ /* 0x002fe20008000004 */
[----:B------:R-:W-:Y:S01]  /*0c20*/  @!P1 FMUL R28, R28, 0.10000000149011611938 ;  /* 0x3dcccccd1c1c9820 */ /* 0x000fe20000400000 */
[----:B------:R-:W-:Y:S02]  /*0c30*/  FSETP.GT.AND P2, PT, R35, RZ, PT ;  /* 0x000000ff2300720b */ /* 0x000fe40003f44000 */
[----:B------:R-:W-:Y:S02]  /*0c40*/  LOP3.LUT R24, R25, 0x40, RZ, 0xfc, !PT ;  /* 0x0000004019187812 */ /* 0x000fe400078efcff */
[----:B------:R-:W-:Y:S01]  /*0c50*/  FSETP.GT.AND P1, PT, R37, RZ, PT ;  /* 0x000000ff2500720b */ /* 0x000fe20003f24000 */
[----:B------:R-:W-:Y:S01]  /*0c60*/  FADD R12, R31, R12 ;  /* 0x0000000c1f0c7221 */ /* 0x000fe20000000000 */
[----:B------:R-:W-:-:S02]  /*0c70*/  LEA.HI R31, R24, UR4, RZ, 0x1e ;  /* 0x00000004181f7c11 */ /* 0x000fc4000f8ff0ff */
[----:B------:R-:W-:Y:S02]  /*0c80*/  FSETP.GT.AND P4, PT, R20, RZ, PT ;  /* 0x000000ff1400720b */ /* 0x000fe40003f84000 */
[----:B------:R-:W-:Y:S01]  /*0c90*/  LEA R24, R30, R31, 0x2 ;  /* 0x0000001f1e187211 */ /* 0x000fe200078e10ff */
[----:B------:R-:W-:Y:S01]  /*0ca0*/  FADD R14, R33, R14 ;  /* 0x0000000e210e7221 */ /* 0x000fe20000000000 */
[----:B------:R-:W-:Y:S01]  /*0cb0*/  LOP3.LUT R31, R25, 0x80, RZ, 0xfc, !PT ;  /* 0x00000080191f7812 */ /* 0x000fe200078efcff */
[----:B------:R-:W-:Y:S01]  /*0cc0*/  @!P0 FMUL R36, R36, 0.10000000149011611938 ;  /* 0x3dcccccd24248820 */ /* 0x000fe20000400000 */
[----:B------:R-:W-:Y:S01]  /*0cd0*/  FADD R5, R23, R5 ;  /* 0x0000000517057221 */ /* 0x000fe20000000000 */
[----:B------:R-:W-:Y:S01]  /*0ce0*/  LOP3.LUT R33, R25, 0xc0, RZ, 0xfc, !PT ;  /* 0x000000c019217812 */ /* 0x000fe200078efcff */
[----:B------:R-:W-:Y:S01]  /*0cf0*/  @!P3 FMUL R22, R22, 0.10000000149011611938 ;  /* 0x3dcccccd1616b820 */ /* 0x000fe20000400000 */
[----:B------:R-:W-:Y:S01]  /*0d00*/  FSETP.GT.AND P0, PT, R21, RZ, PT ;  /* 0x000000ff1500720b */ /* 0x000fe20003f04000 */
[----:B------:R-:W-:Y:S01]  /*0d10*/  @!P2 FMUL R35, R35, 0.10000000149011611938 ;  /* 0x3dcccccd2323a820 */ /* 0x000fe20000400000 */
[----:B------:R-:W-:Y:S01]  /*0d20*/  LEA.HI R23, R25, UR4, RZ, 0x1e ;  /* 0x0000000419177c11 */ /* 0x000fe2000f8ff0ff */
[----:B------:R-:W-:Y:S01]  /*0d30*/  @!P1 FMUL R37, R37, 0.10000000149011611938 ;  /* 0x3dcccccd25259820 */ /* 0x000fe20000400000 */
[----:B------:R-:W-:-:S02]  /*0d40*/  FSETP.GT.AND P3, PT, R29, RZ, PT ;  /* 0x000000ff1d00720b */ /* 0x000fc40003f64000 */
[----:B------:R-:W-:Y:S02]  /*0d50*/  LEA.HI R25, R31, UR4, RZ, 0x1e ;  /* 0x000000041f197c11 */ /* 0x000fe4000f8ff0ff */
[----:B------:R-:W-:Y:S02]  /*0d60*/  FSETP.GT.AND P2, PT, R32, RZ, PT ;  /* 0x000000ff2000720b */ /* 0x000fe40003f44000 */
[----:B------:R-:W-:Y:S02]  /*0d70*/  FSETP.GT.AND P1, PT, R34, RZ, PT ;  /* 0x000000ff2200720b */ /* 0x000fe40003f24000 */
[----:B------:R-:W-:Y:S02]  /*0d80*/  LEA.HI R33, R33, UR4, RZ, 0x1e ;  /* 0x0000000421217c11 */ /* 0x000fe4000f8ff0ff */
[C---:B------:R-:W-:Y:S01]  /*0d90*/  LEA R23, R30.reuse, R23, 0x2 ;  /* 0x000000171e177211 */ /* 0x040fe200078e10ff */
[C---:B------:R-:W-:Y:S01]  /*0da0*/  IMAD R25, R30.reuse, 0x4, R25 ;  /* 0x000000041e197824 */ /* 0x040fe200078e0219 */
[----:B------:R-:W-:Y:S01]  /*0db0*/  LEA R30, R30, R33, 0x2 ;  /* 0x000000211e1e7211 */ /* 0x000fe200078e10ff */
[----:B------:R-:W-:Y:S01]  /*0dc0*/  FADD R15, R28, R15 ;  /* 0x0000000f1c0f7221 */ /* 0x000fe20000000000 */
[----:B------:R-:W-:Y:S01]  /*0dd0*/  @!P4 FMUL R20, R20, 0.10000000149011611938 ;  /* 0x3dcccccd1414c820 */ /* 0x000fe20000400000 */
[----:B------:R-:W-:Y:S01]  /*0de0*/  STS [R23], R12 ;  /* 0x0000000c17007388 */ /* 0x000fe20000000800 */
[----:B------:R-:W-:Y:S01]  /*0df0*/  FADD R7, R36, R7 ;  /* 0x0000000724077221 */ /* 0x000fe20000000000 */
[----:B------:R-:W-:-:S02]  /*0e00*/  @!P0 FMUL R21, R21, 0.10000000149011611938 ;  /* 0x3dcccccd15158820 */ /* 0x000fc40000400000 */
[----:B------:R-:W-:Y:S01]  /*0e10*/  STS [R24+0x100], R13 ;  /* 0x0001000d18007388 */ /* 0x000fe20000000800 */
[----:B------:R-:W-:-:S03]  /*0e20*/  @!P3 FMUL R29, R29, 0.10000000149011611938 ;  /* 0x3dcccccd1d1db820 */ /* 0x000fc60000400000 */
[----:B------:R-:W-:Y:S01]  /*0e30*/  STS [R25+0x200], R14 ;  /* 0x0002000e19007388 */ /* 0x000fe20000000800 */
[----:B------:R-:W-:-:S03]  /*0e40*/  @!P2 FMUL R32, R32, 0.10000000149011611938 ;  /* 0x3dcccccd2020a820 */ /* 0x000fc60000400000 */
[----:B------:R-:W-:Y:S01]  /*0e50*/  STS [R30+0x300], R15 ;  /* 0x0003000f1e007388 */ /* 0x000fe20000000800 */
[----:B------:R-:W-:-:S03]  /*0e60*/  @!P1 FMUL R34, R34, 0.10000000149011611938 ;  /* 0x3dcccccd22229820 */ /* 0x000fc60000400000 */
[----:B------:R-:W-:Y:S04]  /*0e70*/  STS [R23+0x40], R4 ;  /* 0x0000400417007388 */ /* 0x000fe80000000800 */
[----:B------:R0:W-:Y:S04]  /*0e80*/  STS [R24+0x140], R5 ;  /* 0x0001400518007388 */ /* 0x0001e80000000800 */
[----:B------:R1:W-:Y:S04]  /*0e90*/  STS [R25+0x240], R6 ;  /* 0x0002400619007388 */ /* 0x0003e80000000800 */
[----:B------:R4:W-:Y:S01]  /*0ea0*/  STS [R30+0x340], R7 ;  /* 0x000340071e007388 */ /* 0x0009e20000000800 */
[----:B0-----:R-:W-:-:S02]  /*0eb0*/  SHF.L.U32 R5, R3, 0x2, RZ ;  /* 0x0000000203057819 */ /* 0x001fc400000006ff */
[----:B------:R-:W-:-:S04]  /*0ec0*/  LOP3.LUT R3, R3, 0xf0, RZ, 0xc0, !PT ;  /* 0x000000f003037812 */ /* 0x000fc800078ec0ff */
[----:B------:R-:W-:Y:S02]  /*0ed0*/  IADD3 R3, R3, UR4, RZ ;  /* 0x0000000403037c10 */ /* 0x000fe4000fffe0ff */
[----:B------:R-:W-:-:S04]  /*0ee0*/  LOP3.LUT R27, R27, 0x3c, R2, 0xf8, !PT ;  /* 0x0000003c1b1b7812 */ /* 0x000fc800078ef802 */
[----:B------:R-:W-:Y:S01]  /*0ef0*/  ISETP.GE.AND P0, PT, R27, 0x100, PT ;  /* 0x000001001b00780c */ /* 0x000fe20003f06270 */
[----:B--2---:R-:W-:Y:S01]  /*0f00*/  FADD R8, R20, R8 ;  /* 0x0000000814087221 */ /* 0x004fe20000000000 */
[----:B------:R-:W-:Y:S01]  /*0f10*/  FADD R9, R22, R9 ;  /* 0x0000000916097221 */ /* 0x000fe20000000000 */
[----:B------:R-:W-:Y:S01]  /*0f20*/  FADD R10, R35, R10 ;  /* 0x0000000a230a7221 */ /* 0x000fe20000000000 */
[----:B------:R-:W-:Y:S02]  /*0f30*/  FADD R11, R37, R11 ;  /* 0x0000000b250b7221 */ /* 0x000fe40000000000 */
[----:B------:R-:W-:Y:S04]  /*0f40*/  STS [R23+0x80], R8 ;  /* 0x0000800817007388 */ /* 0x000fe80000000800 */
[----:B------:R0:W-:Y:S04]  /*0f50*/  STS [R24+0x180], R9 ;  /* 0x0001800918007388 */ /* 0x0001e80000000800 */
[----:B------:R-:W-:Y:S01]  /*0f60*/  STS [R25+0x280], R10 ;  /* 0x0002800a19007388 */ /* 0x000fe20000000800 */
[----:B---3--:R-:W-:Y:S01]  /*0f70*/  FADD R4, R21, R16 ;  /* 0x0000001015047221 */ /* 0x008fe20000000000 */
[----:B------:R-:W-:Y:S01]  /*0f80*/  FADD R17, R29, R17 ;  /* 0x000000111d117221 */ /* 0x000fe20000000000 */
[----:B------:R-:W-:Y:S01]  /*0f90*/  FADD R32, R32, R18 ;  /* 0x0000001220207221 */ /* 0x000fe20000000000 */
[----:B------:R-:W-:Y:S01]  /*0fa0*/  FADD R19, R34, R19 ;  /* 0x0000001322137221 */ /* 0x000fe20000000000 */
[----:B------:R-:W-:Y:S01]  /*0fb0*/  STS [R30+0x380], R11 ;  /* 0x0003800b1e007388 */ /* 0x000fe20000000800 */
[----:B------:R-:W-:-:S03]  /*0fc0*/  LOP3.LUT R16, R5, 0x3fc, RZ, 0xc0, !PT ;  /* 0x000003fc05107812 */ /* 0x000fc600078ec0ff */
[----:B------:R2:W-:Y:S04]  /*0fd0*/  STS [R23+0xc0], R4 ;  /* 0x0000c00417007388 */ /* 0x0005e80000000800 */
[----:B------:R3:W-:Y:S01]  /*0fe0*/  STS [R24+0x1c0], R17 ;  /* 0x0001c01118007388 */ /* 0x0007e20000000800 */
[----:B------:R-:W-:-:S03]  /*0ff0*/  LOP3.LUT R5, R16, 0x400, RZ, 0xfc, !PT ;  /* 0x0000040010057812 */ /* 0x000fc600078efcff */
[----:B------:R-:W-:Y:S04]  /*1000*/  STS [R25+0x2c0], R32 ;  /* 0x0002c02019007388 */ /* 0x000fe80000000800 */
[----:B------:R5:W-:Y:S01]  /*1010*/  STS [R30+0x3c0], R19 ;  /* 0x0003c0131e007388 */ /* 0x000be20000000800 */
[----:B-1----:R-:W-:Y:S02]  /*1020*/  LOP3.LUT R6, R16, 0x800, RZ, 0xfc, !PT ;  /* 0x0000080010067812 */ /* 0x002fe400078efcff */
[----:B------:R-:W-:Y:S02]  /*1030*/  SHF.R.U32.HI R5, RZ, 0x2, R5 ;  /* 0x00000002ff057819 */ /* 0x000fe40000011605 */
[----:B------:R-:W-:Y:S02]  /*1040*/  SHF.R.U32.HI R6, RZ, 0x2, R6 ;  /* 0x00000002ff067819 */ /* 0x000fe40000011606 */
[----:B------:R-:W-:-:S02]  /*1050*/  LOP3.LUT R5, R5, 0x1f0, RZ, 0xc0, !PT ;  /* 0x000001f005057812 */ /* 0x000fc400078ec0ff */
[----:B------:R-:W-:-:S03]  /*1060*/  LOP3.LUT R6, R6, 0x2f0, RZ, 0xc0, !PT ;  /* 0x000002f006067812 */ /* 0x000fc600078ec0ff */
[----:B----4-:R-:W-:Y:S01]  /*1070*/  VIADD R7, R5, UR4 ;  /* 0x0000000405077c36 */ /* 0x010fe20008000000 */
[----:B0-----:R-:W-:Y:S02]  /*1080*/  IADD3 R9, R6, UR4, RZ ;  /* 0x0000000406097c10 */ /* 0x001fe4000fffe0ff */
[C---:B------:R-:W-:Y:S02]  /*1090*/  LEA R5, R16.reuse, R3, 0x2 ;  /* 0x0000000310057211 */ /* 0x040fe400078e10ff */
[C---:B------:R-:W-:Y:S01]  /*10a0*/  LEA R8, R16.reuse, R7, 0x2 ;  /* 0x0000000710087211 */ /* 0x040fe200078e10ff */
[----:B------:R-:W-:Y:S01]  /*10b0*/  BAR.SYNC.DEFER_BLOCKING 0x0 ;  /* 0x0000000000007b1d */ /* 0x000fe20000010000 */
[----:B------:R-:W-:Y:S01]  /*10c0*/  IMAD R12, R16, 0x4, R9 ;  /* 0x00000004100c7824 */ /* 0x000fe200078e0209 */
[----:B------:R-:W-:-:S06]  /*10d0*/  SHF.R.S32.HI R18, RZ, 0x1f, R27 ;  /* 0x0000001fff127819 */ /* 0x000fcc000001141b */
[----:B------:R-:W0:Y:S01]  /*10e0*/  LDC.64 R2, c[0x0][0x240] ;  /* 0x00009000ff027b82 */ /* 0x000e220000000a00 */
[----:B------:R-:W-:Y:S02]  /*10f0*/  SHF.R.S32.HI R20, RZ, 0x1f, R27 ;  /* 0x0000001fff147819 */ /* 0x000fe4000001141b */
[-C--:B------:R-:W-:Y:S01]  /*1100*/  LEA.HI R18, R18, R27.reuse, RZ, 0x6 ;  /* 0x0000001b12127211 */ /* 0x080fe200078f30ff */
[----:B------:R-:W1:Y:S04]  /*1110*/  LDS.128 R4, [R5] ;  /* 0x0000000005047984 */ /* 0x000e680000000c00 */
[----:B------:R-:W4:Y:S04]  /*1120*/  LDS.128 R8, [R8+0x1000] ;  /* 0x0010000008087984 */ /* 0x000f280000000c00 */
[----:B------:R-:W1:Y:S01]  /*1130*/  LDS.128 R12, [R12+0x2000] ;  /* 0x002000000c0c7984 */ /* 0x000e620000000c00 */
[----:B------:R-:W-:-:S02]  /*1140*/  LEA.HI R20, R20, R27, RZ, 0x6 ;  /* 0x0000001b14147211 */ /* 0x000fc400078f30ff */
[----:B------:R-:W-:Y:S02]  /*1150*/  SHF.L.U32 R18, R18, 0x8, RZ ;  /* 0x0000000812127819 */ /* 0x000fe400000006ff */
[----:B------:R-:W-:Y:S02]  /*1160*/  LOP3.LUT R22, R20, 0xffffffc0, RZ, 0xc0, !PT ;  /* 0xffffffc014167812 */ /* 0x000fe400078ec0ff */
[----:B------:R-:W-:Y:S02]  /*1170*/  LOP3.LUT R18, R18, 0xffffc000, RZ, 0xc0, !PT ;  /* 0xffffc00012127812 */ /* 0x000fe400078ec0ff */
[----:B------:R-:W-:Y:S02]  /*1180*/  LOP3.LUT R20, R16, 0xc00, RZ, 0xfc, !PT ;  /* 0x00000c0010147812 */ /* 0x000fe400078efcff */
[----:B--2---:R-:W-:Y:S02]  /*1190*/  LOP3.LUT R23, R0, R26, RZ, 0xfc, !PT ;  /* 0x0000001a00177212 */ /* 0x004fe400078efcff */
[----:B------:R-:W-:-:S02]  /*11a0*/  LOP3.LUT R21, R0, 0x10, R26, 0xfe, !PT ;  /* 0x0000001000157812 */ /* 0x000fc400078efe1a */
[----:B---3--:R-:W-:Y:S02]  /*11b0*/  LOP3.LUT R17, R0, 0x30, R26, 0xfe, !PT ;  /* 0x0000003000117812 */ /* 0x008fe400078efe1a */
[----:B-----5:R-:W-:Y:S02]  /*11c0*/  LOP3.LUT R19, R0, 0x20, R26, 0xfe, !PT ;  /* 0x0000002000137812 */ /* 0x020fe400078efe1a */
[----:B------:R-:W-:Y:S02]  /*11d0*/  IADD3 R0, R18, R27, -R22 ;  /* 0x0000001b12007210 */ /* 0x000fe40007ffe816 */
[----:B------:R-:W-:Y:S02]  /*11e0*/  SHF.R.U32.HI R20, RZ, 0x2, R20 ;  /* 0x00000002ff147819 */ /* 0x000fe40000011614 */
[----:B------:R-:W-:Y:S02]  /*11f0*/  ISETP.LT.AND P3, PT, R23, 0x100, !P0 ;  /* 0x000001001700780c */ /* 0x000fe40004761270 */
[----:B------:R-:W-:-:S02]  /*1200*/  ISETP.LT.AND P2, PT, R21, 0x100, !P0 ;  /* 0x000001001500780c */ /* 0x000fc40004741270 */
[----:B------:R-:W-:Y:S02]  /*1210*/  ISETP.LT.AND P1, PT, R19, 0x100, !P0 ;  /* 0x000001001300780c */ /* 0x000fe40004721270 */
[-C--:B------:R-:W-:Y:S02]  /*1220*/  LEA R23, R23, R0.reuse, 0x6 ;  /* 0x0000000017177211 */ /* 0x080fe400078e30ff */
[----:B------:R-:W-:Y:S02]  /*1230*/  ISETP.LT.AND P0, PT, R17, 0x100, !P0 ;  /* 0x000001001100780c */ /* 0x000fe40004701270 */
[----:B------:R-:W-:Y:S02]  /*1240*/  LOP3.LUT R20, R20, 0x3f0, RZ, 0xc0, !PT ;  /* 0x000003f014147812 */ /* 0x000fe400078ec0ff */
[----:B------:R-:W-:Y:S01]  /*1250*/  LEA R21, R21, R0, 0x6 ;  /* 0x0000000015157211 */ /* 0x000fe200078e30ff */
[----:B------:R-:W-:Y:S01]  /*1260*/  IMAD R25, R19, 0x40, R0 ;  /* 0x0000004013197824 */ /* 0x000fe200078e0200 */
[----:B------:R-:W-:Y:S01]  /*1270*/  IADD3 R27, R20, UR4, RZ ;  /* 0x00000004141b7c10 */ /* 0x000fe2000fffe0ff */
[----:B0-----:R-:W-:-:S04]  /*1280*/  IMAD.WIDE R18, R23, 0x4, R2 ;  /* 0x0000000417127825 */ /* 0x001fc800078e0202 */
[--C-:B------:R-:W-:Y:S01]  /*1290*/  IMAD.WIDE R20, R21, 0x4, R2.reuse ;  /* 0x0000000415147825 */ /* 0x100fe200078e0202 */
[----:B-1----:R0:W-:Y:S03]  /*12a0*/  @P3 STG.E.128 desc[UR6][R18.64], R4 ;  /* 0x0000000412003986 */ /* 0x0021e6000c101d06 */
[----:B------:R-:W-:Y:S01]  /*12b0*/  IMAD.WIDE R22, R25, 0x4, R2 ;  /* 0x0000000419167825 */ /* 0x000fe200078e0202 */
[----:B----4-:R0:W-:Y:S01]  /*12c0*/  @P2 STG.E.128 desc[UR6][R20.64], R8 ;  /* 0x0000000814002986 */ /* 0x0101e2000c101d06 */
[----:B------:R-:W-:-:S03]  /*12d0*/  LEA R27, R16, R27, 0x2 ;  /* 0x0000001b101b7211 */ /* 0x000fc600078e10ff */
[----:B------:R0:W-:Y:S02]  /*12e0*/  @P1 STG.E.128 desc[UR6][R22.64], R12 ;  /* 0x0000000c16001986 */ /* 0x0001e4000c101d06 */
[----:B0-----:R-:W-:Y:S05]  /*12f0*/  @!P0 EXIT ;  /* 0x000000000000894d */ /* 0x001fea0003800000 */
[----:B------:R-:W0:Y:S01]  /*1300*/  LDS.128 R24, [R27+0x3000] ;  /* 0x003000001b187984 */ /* 0x000e220000000c00 */
[----:B------:R-:W-:-:S05]  /*1310*/  LEA R17, R17, R0, 0x6 ;  /* 0x0000000011117211 */ /* 0x000fca00078e30ff */
[----:B------:R-:W-:-:S05]  /*1320*/  IMAD.WIDE R2, R17, 0x4, R2 ;  /* 0x0000000411027825 */ /* 0x000fca00078e0202 */
[----:B0-----:R-:W-:Y:S01]  /*1330*/  STG.E.128 desc[UR6][R2.64], R24 ;  /* 0x0000001802007986 */ /* 0x001fe2000c101d06 */
[----:B------:R-:W-:Y:S05]  /*1340*/  EXIT ;  /* 0x000000000000794d */ /* 0x000fea0003800000 */
.L_x_0:
[----:B------:R-:W-:-:S00]  /*1350*/  BRA `(.L_x_0) ;  /* 0xfffffffc00fc7947 */ /* 0x000fc0000383ffff */
[----:B------:R-:W-:-:S00]  /*1360*/  NOP ;  /* 0x0000000000007918 */ /* 0x000fc00000000000 */
        /* <DEDUP_REMOVED lines=9> */
.L_x_1:


//--------------------- .nv.global.init           --------------------------
	.section	.nv.global.init,"aw",@progbits
.nv.global.init:
	.type		_$_str,@object
	.size		_$_str,(_$_str_$_2 - _$_str)
_$_str:
        /*0000*/ 	.byte	0x5f, 0x5f, 0x43, 0x55, 0x44, 0x41, 0x5f, 0x46, 0x54, 0x5a, 0x00
	.type		_$_str_$_2,@object
	.size		_$_str_$_2,(.L_1 - _$_str_$_2)
_$_str_$_2:
        /*000b*/ 	.byte	0x5f, 0x5f, 0x43, 0x55, 0x44, 0x41, 0x5f, 0x50, 0x52, 0x45, 0x43, 0x5f, 0x53, 0x51, 0x52, 0x54
        /*001b*/ 	.byte	0x00
.L_1:


//--------------------- .nv.shared.triton_poi_fused__native_batch_norm_legit_no_training_add_leaky_relu_20 --------------------------
	.section	.nv.shared.triton_poi_fused__native_batch_norm_legit_no_training_add_leaky_relu_20,"aw",@nobits
	.sectionflags	@""
	.align	16
	.zero		1024


//--------------------- .nv.constant0.triton_poi_fused__native_batch_norm_legit_no_training_add_leaky_relu_20 --------------------------
	.section	.nv.constant0.triton_poi_fused__native_batch_norm_legit_no_training_add_leaky_relu_20,"a",@progbits
	.sectionflags	@""
	.align	4
.nv.constant0.triton_poi_fused__native_batch_norm_legit_no_training_add_leaky_relu_20:
	.zero		592
